//
// Generated by NVIDIA NVVM Compiler
//
// Compiler Build ID: CL-36424714
// Cuda compilation tools, release 13.0, V13.0.88
// Based on NVVM 20.0.0
//

.version 9.0
.target sm_100
.address_size 64

	// .globl	_Z17convolutionRowGPUPfS_S_i

.visible .entry _Z17convolutionRowGPUPfS_S_i(
	.param .u64 .ptr .align 1 _Z17convolutionRowGPUPfS_S_i_param_0,
	.param .u64 .ptr .align 1 _Z17convolutionRowGPUPfS_S_i_param_1,
	.param .u64 .ptr .align 1 _Z17convolutionRowGPUPfS_S_i_param_2,
	.param .u32 _Z17convolutionRowGPUPfS_S_i_param_3
)
{
	.reg .pred 	%p<7>;
	.reg .b16 	%rs<3>;
	.reg .b32 	%r<64>;
	.reg .b32 	%f<103>;
	.reg .b64 	%rd<27>;

	ld.param.u64 	%rd4, [_Z17convolutionRowGPUPfS_S_i_param_0];
	ld.param.u64 	%rd5, [_Z17convolutionRowGPUPfS_S_i_param_1];
	ld.param.u64 	%rd6, [_Z17convolutionRowGPUPfS_S_i_param_2];
	ld.param.u32 	%r31, [_Z17convolutionRowGPUPfS_S_i_param_3];
	cvta.to.global.u64 	%rd1, %rd6;
	cvta.to.global.u64 	%rd2, %rd5;
	shl.b32 	%r1, %r31, 1;
	mov.u32 	%r32, %ntid.x;
	mov.u32 	%r33, %nctaid.x;
	mad.lo.s32 	%r34, %r32, %r33, %r1;
	mov.u32 	%r35, %ctaid.x;
	mul.lo.s32 	%r2, %r35, %r32;
	mov.u32 	%r3, %tid.x;
	add.s32 	%r4, %r2, %r3;
	mov.u32 	%r36, %ctaid.y;
	mov.u32 	%r37, %ntid.y;
	mov.u32 	%r38, %tid.y;
	mad.lo.s32 	%r39, %r36, %r37, %r38;
	add.s32 	%r40, %r39, %r31;
	mul.lo.s32 	%r5, %r34, %r40;
	add.s32 	%r41, %r4, %r31;
	add.s32 	%r6, %r41, %r5;
	setp.lt.s32 	%p1, %r31, 0;
	mov.f32 	%f98, 0f00000000;
	@%p1 bra 	$L__BB0_10;
	neg.s32 	%r58, %r31;
	setp.lt.u32 	%p2, %r1, 15;
	mov.f32 	%f98, 0f00000000;
	@%p2 bra 	$L__BB0_4;
	add.s32 	%r42, %r1, 1;
	and.b32  	%r43, %r42, -16;
	neg.s32 	%r56, %r43;
	add.s32 	%r54, %r4, %r5;
	mov.f32 	%f98, 0f00000000;
	mov.u32 	%r55, %r1;
$L__BB0_3:
	.pragma "nounroll";
	mul.wide.s32 	%rd7, %r54, 4;
	add.s64 	%rd8, %rd2, %rd7;
	ld.global.f32 	%f14, [%rd8];
	mul.wide.s32 	%rd9, %r55, 4;
	add.s64 	%rd10, %rd1, %rd9;
	ld.global.f32 	%f15, [%rd10];
	fma.rn.f32 	%f16, %f14, %f15, %f98;
	ld.global.f32 	%f17, [%rd8+4];
	ld.global.f32 	%f18, [%rd10+-4];
	fma.rn.f32 	%f19, %f17, %f18, %f16;
	ld.global.f32 	%f20, [%rd8+8];
	ld.global.f32 	%f21, [%rd10+-8];
	fma.rn.f32 	%f22, %f20, %f21, %f19;
	ld.global.f32 	%f23, [%rd8+12];
	ld.global.f32 	%f24, [%rd10+-12];
	fma.rn.f32 	%f25, %f23, %f24, %f22;
	ld.global.f32 	%f26, [%rd8+16];
	ld.global.f32 	%f27, [%rd10+-16];
	fma.rn.f32 	%f28, %f26, %f27, %f25;
	ld.global.f32 	%f29, [%rd8+20];
	ld.global.f32 	%f30, [%rd10+-20];
	fma.rn.f32 	%f31, %f29, %f30, %f28;
	ld.global.f32 	%f32, [%rd8+24];
	ld.global.f32 	%f33, [%rd10+-24];
	fma.rn.f32 	%f34, %f32, %f33, %f31;
	ld.global.f32 	%f35, [%rd8+28];
	ld.global.f32 	%f36, [%rd10+-28];
	fma.rn.f32 	%f37, %f35, %f36, %f34;
	ld.global.f32 	%f38, [%rd8+32];
	ld.global.f32 	%f39, [%rd10+-32];
	fma.rn.f32 	%f40, %f38, %f39, %f37;
	ld.global.f32 	%f41, [%rd8+36];
	ld.global.f32 	%f42, [%rd10+-36];
	fma.rn.f32 	%f43, %f41, %f42, %f40;
	ld.global.f32 	%f44, [%rd8+40];
	ld.global.f32 	%f45, [%rd10+-40];
	fma.rn.f32 	%f46, %f44, %f45, %f43;
	ld.global.f32 	%f47, [%rd8+44];
	ld.global.f32 	%f48, [%rd10+-44];
	fma.rn.f32 	%f49, %f47, %f48, %f46;
	ld.global.f32 	%f50, [%rd8+48];
	ld.global.f32 	%f51, [%rd10+-48];
	fma.rn.f32 	%f52, %f50, %f51, %f49;
	ld.global.f32 	%f53, [%rd8+52];
	ld.global.f32 	%f54, [%rd10+-52];
	fma.rn.f32 	%f55, %f53, %f54, %f52;
	ld.global.f32 	%f56, [%rd8+56];
	ld.global.f32 	%f57, [%rd10+-56];
	fma.rn.f32 	%f58, %f56, %f57, %f55;
	ld.global.f32 	%f59, [%rd8+60];
	ld.global.f32 	%f60, [%rd10+-60];
	fma.rn.f32 	%f98, %f59, %f60, %f58;
	add.s32 	%r58, %r58, 16;
	add.s32 	%r56, %r56, 16;
	add.s32 	%r55, %r55, -16;
	add.s32 	%r54, %r54, 16;
	setp.ne.s32 	%p3, %r56, 0;
	@%p3 bra 	$L__BB0_3;
$L__BB0_4:
	and.b32  	%r44, %r1, 14;
	setp.lt.u32 	%p4, %r44, 7;
	@%p4 bra 	$L__BB0_6;
	add.s32 	%r45, %r58, %r6;
	mul.wide.s32 	%rd11, %r45, 4;
	add.s64 	%rd12, %rd2, %rd11;
	ld.global.f32 	%f61, [%rd12];
	sub.s32 	%r46, %r31, %r58;
	mul.wide.s32 	%rd13, %r46, 4;
	add.s64 	%rd14, %rd1, %rd13;
	ld.global.f32 	%f62, [%rd14];
	fma.rn.f32 	%f63, %f61, %f62, %f98;
	ld.global.f32 	%f64, [%rd12+4];
	ld.global.f32 	%f65, [%rd14+-4];
	fma.rn.f32 	%f66, %f64, %f65, %f63;
	ld.global.f32 	%f67, [%rd12+8];
	ld.global.f32 	%f68, [%rd14+-8];
	fma.rn.f32 	%f69, %f67, %f68, %f66;
	ld.global.f32 	%f70, [%rd12+12];
	ld.global.f32 	%f71, [%rd14+-12];
	fma.rn.f32 	%f72, %f70, %f71, %f69;
	ld.global.f32 	%f73, [%rd12+16];
	ld.global.f32 	%f74, [%rd14+-16];
	fma.rn.f32 	%f75, %f73, %f74, %f72;
	ld.global.f32 	%f76, [%rd12+20];
	ld.global.f32 	%f77, [%rd14+-20];
	fma.rn.f32 	%f78, %f76, %f77, %f75;
	ld.global.f32 	%f79, [%rd12+24];
	ld.global.f32 	%f80, [%rd14+-24];
	fma.rn.f32 	%f81, %f79, %f80, %f78;
	ld.global.f32 	%f82, [%rd12+28];
	ld.global.f32 	%f83, [%rd14+-28];
	fma.rn.f32 	%f98, %f82, %f83, %f81;
	add.s32 	%r58, %r58, 8;
$L__BB0_6:
	and.b32  	%r47, %r1, 6;
	setp.lt.u32 	%p5, %r47, 3;
	@%p5 bra 	$L__BB0_8;
	add.s32 	%r48, %r58, %r6;
	mul.wide.s32 	%rd15, %r48, 4;
	add.s64 	%rd16, %rd2, %rd15;
	ld.global.f32 	%f84, [%rd16];
	sub.s32 	%r49, %r31, %r58;
	mul.wide.s32 	%rd17, %r49, 4;
	add.s64 	%rd18, %rd1, %rd17;
	ld.global.f32 	%f85, [%rd18];
	fma.rn.f32 	%f86, %f84, %f85, %f98;
	ld.global.f32 	%f87, [%rd16+4];
	ld.global.f32 	%f88, [%rd18+-4];
	fma.rn.f32 	%f89, %f87, %f88, %f86;
	ld.global.f32 	%f90, [%rd16+8];
	ld.global.f32 	%f91, [%rd18+-8];
	fma.rn.f32 	%f92, %f90, %f91, %f89;
	ld.global.f32 	%f93, [%rd16+12];
	ld.global.f32 	%f94, [%rd18+-12];
	fma.rn.f32 	%f98, %f93, %f94, %f92;
	add.s32 	%r58, %r58, 4;
$L__BB0_8:
	mul.wide.s32 	%rd19, %r31, 4;
	add.s64 	%rd3, %rd1, %rd19;
	add.s32 	%r50, %r3, %r58;
	add.s32 	%r51, %r50, %r31;
	add.s32 	%r52, %r51, %r2;
	add.s32 	%r62, %r52, %r5;
	cvt.u16.u32 	%rs1, %r31;
	and.b16  	%rs2, %rs1, 1;
	mul.wide.u16 	%r53, %rs2, 2;
	neg.s32 	%r61, %r53;
$L__BB0_9:
	.pragma "nounroll";
	mul.wide.s32 	%rd20, %r58, 4;
	sub.s64 	%rd21, %rd3, %rd20;
	mul.wide.s32 	%rd22, %r62, 4;
	add.s64 	%rd23, %rd2, %rd22;
	ld.global.f32 	%f95, [%rd23];
	ld.global.f32 	%f96, [%rd21];
	fma.rn.f32 	%f98, %f95, %f96, %f98;
	add.s32 	%r58, %r58, 1;
	add.s32 	%r62, %r62, 1;
	add.s32 	%r61, %r61, 1;
	setp.ne.s32 	%p6, %r61, 1;
	@%p6 bra 	$L__BB0_9;
$L__BB0_10:
	cvta.to.global.u64 	%rd24, %rd4;
	mul.wide.s32 	%rd25, %r6, 4;
	add.s64 	%rd26, %rd24, %rd25;
	st.global.f32 	[%rd26], %f98;
	ret;

}
	// .globl	_Z20convolutionColumnGPUPfS_S_i
.visible .entry _Z20convolutionColumnGPUPfS_S_i(
	.param .u64 .ptr .align 1 _Z20convolutionColumnGPUPfS_S_i_param_0,
	.param .u64 .ptr .align 1 _Z20convolutionColumnGPUPfS_S_i_param_1,
	.param .u64 .ptr .align 1 _Z20convolutionColumnGPUPfS_S_i_param_2,
	.param .u32 _Z20convolutionColumnGPUPfS_S_i_param_3
)
{
	.reg .pred 	%p<7>;
	.reg .b32 	%r<59>;
	.reg .b32 	%f<59>;
	.reg .b64 	%rd<39>;

	ld.param.u64 	%rd3, [_Z20convolutionColumnGPUPfS_S_i_param_0];
	ld.param.u64 	%rd4, [_Z20convolutionColumnGPUPfS_S_i_param_1];
	ld.param.u64 	%rd5, [_Z20convolutionColumnGPUPfS_S_i_param_2];
	ld.param.u32 	%r27, [_Z20convolutionColumnGPUPfS_S_i_param_3];
	cvta.to.global.u64 	%rd1, %rd5;
	cvta.to.global.u64 	%rd2, %rd4;
	shl.b32 	%r1, %r27, 1;
	mov.u32 	%r28, %ntid.x;
	mov.u32 	%r29, %nctaid.x;
	mul.lo.s32 	%r2, %r28, %r29;
	add.s32 	%r3, %r1, %r2;
	mov.u32 	%r30, %ctaid.y;
	mov.u32 	%r31, %ntid.y;
	mov.u32 	%r32, %tid.y;
	mad.lo.s32 	%r4, %r30, %r31, %r32;
	mov.u32 	%r33, %ctaid.x;
	mul.lo.s32 	%r5, %r33, %r28;
	mov.u32 	%r6, %tid.x;
	add.s32 	%r7, %r5, %r6;
	setp.lt.s32 	%p1, %r27, 0;
	mov.f32 	%f58, 0f00000000;
	@%p1 bra 	$L__BB1_9;
	neg.s32 	%r56, %r27;
	add.s32 	%r9, %r27, %r4;
	add.s32 	%r10, %r7, %r27;
	setp.lt.u32 	%p2, %r1, 7;
	mov.f32 	%f55, 0f00000000;
	@%p2 bra 	$L__BB1_4;
	add.s32 	%r34, %r1, 1;
	and.b32  	%r35, %r34, -8;
	neg.s32 	%r54, %r35;
	add.s32 	%r36, %r6, %r27;
	add.s32 	%r37, %r36, %r5;
	mad.lo.s32 	%r52, %r4, %r3, %r37;
	shl.b32 	%r38, %r2, 3;
	shl.b32 	%r39, %r27, 4;
	add.s32 	%r13, %r38, %r39;
	mov.f32 	%f55, 0f00000000;
	mul.wide.s32 	%rd10, %r3, 4;
	mov.u32 	%r53, %r1;
$L__BB1_3:
	.pragma "nounroll";
	mul.wide.s32 	%rd6, %r52, 4;
	add.s64 	%rd7, %rd2, %rd6;
	ld.global.f32 	%f13, [%rd7];
	mul.wide.s32 	%rd8, %r53, 4;
	add.s64 	%rd9, %rd1, %rd8;
	ld.global.f32 	%f14, [%rd9];
	fma.rn.f32 	%f15, %f13, %f14, %f55;
	add.s64 	%rd11, %rd7, %rd10;
	ld.global.f32 	%f16, [%rd11];
	ld.global.f32 	%f17, [%rd9+-4];
	fma.rn.f32 	%f18, %f16, %f17, %f15;
	add.s64 	%rd12, %rd11, %rd10;
	ld.global.f32 	%f19, [%rd12];
	ld.global.f32 	%f20, [%rd9+-8];
	fma.rn.f32 	%f21, %f19, %f20, %f18;
	add.s64 	%rd13, %rd12, %rd10;
	ld.global.f32 	%f22, [%rd13];
	ld.global.f32 	%f23, [%rd9+-12];
	fma.rn.f32 	%f24, %f22, %f23, %f21;
	add.s64 	%rd14, %rd13, %rd10;
	ld.global.f32 	%f25, [%rd14];
	ld.global.f32 	%f26, [%rd9+-16];
	fma.rn.f32 	%f27, %f25, %f26, %f24;
	add.s64 	%rd15, %rd14, %rd10;
	ld.global.f32 	%f28, [%rd15];
	ld.global.f32 	%f29, [%rd9+-20];
	fma.rn.f32 	%f30, %f28, %f29, %f27;
	add.s64 	%rd16, %rd15, %rd10;
	ld.global.f32 	%f31, [%rd16];
	ld.global.f32 	%f32, [%rd9+-24];
	fma.rn.f32 	%f33, %f31, %f32, %f30;
	add.s64 	%rd17, %rd16, %rd10;
	ld.global.f32 	%f34, [%rd17];
	ld.global.f32 	%f35, [%rd9+-28];
	fma.rn.f32 	%f55, %f34, %f35, %f33;
	add.s32 	%r56, %r56, 8;
	add.s32 	%r54, %r54, 8;
	add.s32 	%r53, %r53, -8;
	add.s32 	%r52, %r52, %r13;
	setp.ne.s32 	%p3, %r54, 0;
	@%p3 bra 	$L__BB1_3;
$L__BB1_4:
	and.b32  	%r40, %r1, 6;
	setp.lt.u32 	%p4, %r40, 3;
	@%p4 bra 	$L__BB1_6;
	add.s32 	%r41, %r9, %r56;
	mad.lo.s32 	%r42, %r41, %r3, %r10;
	mul.wide.s32 	%rd18, %r42, 4;
	add.s64 	%rd19, %rd2, %rd18;
	ld.global.f32 	%f36, [%rd19];
	sub.s32 	%r43, %r27, %r56;
	mul.wide.s32 	%rd20, %r43, 4;
	add.s64 	%rd21, %rd1, %rd20;
	ld.global.f32 	%f37, [%rd21];
	fma.rn.f32 	%f38, %f36, %f37, %f55;
	mul.wide.s32 	%rd22, %r3, 4;
	add.s64 	%rd23, %rd19, %rd22;
	ld.global.f32 	%f39, [%rd23];
	ld.global.f32 	%f40, [%rd21+-4];
	fma.rn.f32 	%f41, %f39, %f40, %f38;
	add.s64 	%rd24, %rd23, %rd22;
	ld.global.f32 	%f42, [%rd24];
	ld.global.f32 	%f43, [%rd21+-8];
	fma.rn.f32 	%f44, %f42, %f43, %f41;
	add.s64 	%rd25, %rd24, %rd22;
	ld.global.f32 	%f45, [%rd25];
	ld.global.f32 	%f46, [%rd21+-12];
	fma.rn.f32 	%f55, %f45, %f46, %f44;
	add.s32 	%r56, %r56, 4;
$L__BB1_6:
	and.b32  	%r44, %r27, 1;
	setp.eq.b32 	%p5, %r44, 1;
	not.pred 	%p6, %p5;
	@%p6 bra 	$L__BB1_8;
	add.s32 	%r45, %r9, %r56;
	mad.lo.s32 	%r46, %r45, %r3, %r10;
	mul.wide.s32 	%rd26, %r46, 4;
	add.s64 	%rd27, %rd2, %rd26;
	ld.global.f32 	%f47, [%rd27];
	sub.s32 	%r47, %r27, %r56;
	mul.wide.s32 	%rd28, %r47, 4;
	add.s64 	%rd29, %rd1, %rd28;
	ld.global.f32 	%f48, [%rd29];
	fma.rn.f32 	%f49, %f47, %f48, %f55;
	mul.wide.s32 	%rd30, %r3, 4;
	add.s64 	%rd31, %rd27, %rd30;
	ld.global.f32 	%f50, [%rd31];
	ld.global.f32 	%f51, [%rd29+-4];
	fma.rn.f32 	%f55, %f50, %f51, %f49;
	add.s32 	%r56, %r56, 2;
$L__BB1_8:
	add.s32 	%r48, %r9, %r56;
	mad.lo.s32 	%r49, %r48, %r3, %r10;
	mul.wide.s32 	%rd32, %r49, 4;
	add.s64 	%rd33, %rd2, %rd32;
	ld.global.f32 	%f52, [%rd33];
	sub.s32 	%r50, %r27, %r56;
	mul.wide.s32 	%rd34, %r50, 4;
	add.s64 	%rd35, %rd1, %rd34;
	ld.global.f32 	%f53, [%rd35];
	fma.rn.f32 	%f58, %f52, %f53, %f55;
$L__BB1_9:
	cvta.to.global.u64 	%rd36, %rd3;
	mad.lo.s32 	%r51, %r2, %r4, %r7;
	mul.wide.s32 	%rd37, %r51, 4;
	add.s64 	%rd38, %rd36, %rd37;
	st.global.f32 	[%rd38], %f58;
	ret;

}


// ===== COMPILED SASS (sm_100) =====

	.target	sm_100

	.elftype	@"ET_EXEC"


//--------------------- .note.nv.tkinfo           --------------------------
	.section	.note.nv.tkinfo,"",@"SHT_NOTE"
	.sectionflags	@"SHF_NOTE_NV_TKINFO"
	.tkinfo
        /*0018*/ 	.word	0x00000002
        /*0030*/ 	.string	""
        /*0030*/ 	.string	"ptxas"
        /*0030*/ 	.string	"Cuda compilation tools, release 13.0, V13.0.88"
        /*0030*/ 	.string	"Build cuda_13.0.r13.0/compiler.36424714_0"
        /*0030*/ 	.string	"-arch sm_100 -m 64 "



//--------------------- .note.nv.cuinfo           --------------------------
	.section	.note.nv.cuinfo,"",@"SHT_NOTE"
	.sectionflags	@"SHF_NOTE_NV_CUINFO"
        /*0018*/ 	.short	0x0002
        /*001a*/ 	.short	0x0064
        /*001c*/ 	.short	0x0082
	.zero		2


//--------------------- .nv.info                  --------------------------
	.section	.nv.info,"",@"SHT_CUDA_INFO"
	.align	4


	//----- nvinfo : EIATTR_REGCOUNT
	.align		4
        /*0000*/ 	.byte	0x04, 0x2f
        /*0002*/ 	.short	(.L_1 - .L_0)
	.align		4
.L_0:
        /*0004*/ 	.word	index@(_Z17convolutionRowGPUPfS_S_i)
        /*0008*/ 	.word	0x00000020


	//----- nvinfo : EIATTR_FRAME_SIZE
	.align		4
.L_1:
        /*000c*/ 	.byte	0x04, 0x11
        /*000e*/ 	.short	(.L_3 - .L_2)
	.align		4
.L_2:
        /*0010*/ 	.word	index@(_Z17convolutionRowGPUPfS_S_i)
        /*0014*/ 	.word	0x00000000


	//----- nvinfo : EIATTR_REGCOUNT
	.align		4
.L_3:
        /*0018*/ 	.byte	0x04, 0x2f
        /*001a*/ 	.short	(.L_5 - .L_4)
	.align		4
.L_4:
        /*001c*/ 	.word	index@(_Z20convolutionColumnGPUPfS_S_i)
        /*0020*/ 	.word	0x00000020


	//----- nvinfo : EIATTR_FRAME_SIZE
	.align		4
.L_5:
        /*0024*/ 	.byte	0x04, 0x11
        /*0026*/ 	.short	(.L_7 - .L_6)
	.align		4
.L_6:
        /*0028*/ 	.word	index@(_Z20convolutionColumnGPUPfS_S_i)
        /*002c*/ 	.word	0x00000000


	//----- nvinfo : EIATTR_MIN_STACK_SIZE
	.align		4
.L_7:
        /*0030*/ 	.byte	0x04, 0x12
        /*0032*/ 	.short	(.L_9 - .L_8)
	.align		4
.L_8:
        /*0034*/ 	.word	index@(_Z20convolutionColumnGPUPfS_S_i)
        /*0038*/ 	.word	0x00000000


	//----- nvinfo : EIATTR_MIN_STACK_SIZE
	.align		4
.L_9:
        /*003c*/ 	.byte	0x04, 0x12
        /*003e*/ 	.short	(.L_11 - .L_10)
	.align		4
.L_10:
        /*0040*/ 	.word	index@(_Z17convolutionRowGPUPfS_S_i)
        /*0044*/ 	.word	0x00000000
.L_11:


//--------------------- .nv.compat                --------------------------
	.section	.nv.compat,"",@"SHT_CUDA_COMPAT_INFO"
	.align	4
        /*0000*/ 	.byte	0x02, 0x09, 0x00, 0x00, 0x02, 0x02, 0x01, 0x00, 0x02, 0x05, 0x05, 0x00, 0x03, 0x07, 0x01, 0x01
        /*0010*/ 	.byte	0x02, 0x03, 0x00, 0x00, 0x02, 0x06, 0x01, 0x00, 0x04, 0x0b, 0x08, 0x00, 0x09, 0x00, 0x00, 0x00
        /*0020*/ 	.byte	0x00, 0x00, 0x00, 0x00


//--------------------- .nv.info._Z20convolutionColumnGPUPfS_S_i --------------------------
	.section	.nv.info._Z20convolutionColumnGPUPfS_S_i,"",@"SHT_CUDA_INFO"
	.sectionflags	@""
	.align	4


	//----- nvinfo : EIATTR_CUDA_API_VERSION
	.align		4
        /*0000*/ 	.byte	0x04, 0x37
        /*0002*/ 	.short	(.L_13 - .L_12)
.L_12:
        /*0004*/ 	.word	0x00000082


	//----- nvinfo : EIATTR_KPARAM_INFO
	.align		4
.L_13:
        /*0008*/ 	.byte	0x04, 0x17
        /*000a*/ 	.short	(.L_15 - .L_14)
.L_14:
        /*000c*/ 	.word	0x00000000
        /*0010*/ 	.short	0x0003
        /*0012*/ 	.short	0x0018
        /*0014*/ 	.byte	0x00, 0xf0, 0x11, 0x00


	//----- nvinfo : EIATTR_KPARAM_INFO
	.align		4
.L_15:
        /*0018*/ 	.byte	0x04, 0x17
        /*001a*/ 	.short	(.L_17 - .L_16)
.L_16:
        /*001c*/ 	.word	0x00000000
        /*0020*/ 	.short	0x0002
        /*0022*/ 	.short	0x0010
        /*0024*/ 	.byte	0x00, 0xf5, 0x21, 0x00


	//----- nvinfo : EIATTR_KPARAM_INFO
	.align		4
.L_17:
        /*0028*/ 	.byte	0x04, 0x17
        /*002a*/ 	.short	(.L_19 - .L_18)
.L_18:
        /*002c*/ 	.word	0x00000000
        /*0030*/ 	.short	0x0001
        /*0032*/ 	.short	0x0008
        /*0034*/ 	.byte	0x00, 0xf5, 0x21, 0x00


	//----- nvinfo : EIATTR_KPARAM_INFO
	.align		4
.L_19:
        /*0038*/ 	.byte	0x04, 0x17
        /*003a*/ 	.short	(.L_21 - .L_20)
.L_20:
        /*003c*/ 	.word	0x00000000
        /*0040*/ 	.short	0x0000
        /*0042*/ 	.short	0x0000
        /*0044*/ 	.byte	0x00, 0xf5, 0x21, 0x00


	//----- nvinfo : EIATTR_SPARSE_MMA_MASK
	.align		4
.L_21:
        /*0048*/ 	.byte	0x03, 0x50
        /*004a*/ 	.short	0x0000


	//----- nvinfo : EIATTR_MAXREG_COUNT
	.align		4
        /*004c*/ 	.byte	0x03, 0x1b
        /*004e*/ 	.short	0x00ff


	//----- nvinfo : EIATTR_MERCURY_ISA_VERSION
	.align		4
        /*0050*/ 	.byte	0x03, 0x5f
        /*0052*/ 	.short	0x0101


	//----- nvinfo : EIATTR_VRC_CTA_INIT_COUNT
	.align		4
        /*0054*/ 	.byte	0x02, 0x4a
	.zero		1
	.zero		1


	//----- nvinfo : EIATTR_EXIT_INSTR_OFFSETS
	.align		4
        /*0058*/ 	.byte	0x04, 0x1c
        /*005a*/ 	.short	(.L_23 - .L_22)


	//   ....[0]....
.L_22:
        /*005c*/ 	.word	0x00000800


	//----- nvinfo : EIATTR_CBANK_PARAM_SIZE
	.align		4
.L_23:
        /*0060*/ 	.byte	0x03, 0x19
        /*0062*/ 	.short	0x001c


	//----- nvinfo : EIATTR_PARAM_CBANK
	.align		4
        /*0064*/ 	.byte	0x04, 0x0a
        /*0066*/ 	.short	(.L_25 - .L_24)
	.align		4
.L_24:
        /*0068*/ 	.word	index@(.nv.constant0._Z20convolutionColumnGPUPfS_S_i)
        /*006c*/ 	.short	0x0380
        /*006e*/ 	.short	0x001c


	//----- nvinfo : EIATTR_SW_WAR
	.align		4
.L_25:
        /*0070*/ 	.byte	0x04, 0x36
        /*0072*/ 	.short	(.L_27 - .L_26)
.L_26:
        /*0074*/ 	.word	0x00000008
.L_27:


//--------------------- .nv.info._Z17convolutionRowGPUPfS_S_i --------------------------
	.section	.nv.info._Z17convolutionRowGPUPfS_S_i,"",@"SHT_CUDA_INFO"
	.sectionflags	@""
	.align	4


	//----- nvinfo : EIATTR_CUDA_API_VERSION
	.align		4
        /*0000*/ 	.byte	0x04, 0x37
        /*0002*/ 	.short	(.L_29 - .L_28)
.L_28:
        /*0004*/ 	.word	0x00000082


	//----- nvinfo : EIATTR_KPARAM_INFO
	.align		4
.L_29:
        /*0008*/ 	.byte	0x04, 0x17
        /*000a*/ 	.short	(.L_31 - .L_30)
.L_30:
        /*000c*/ 	.word	0x00000000
        /*0010*/ 	.short	0x0003
        /*0012*/ 	.short	0x0018
        /*0014*/ 	.byte	0x00, 0xf0, 0x11, 0x00


	//----- nvinfo : EIATTR_KPARAM_INFO
	.align		4
.L_31:
        /*0018*/ 	.byte	0x04, 0x17
        /*001a*/ 	.short	(.L_33 - .L_32)
.L_32:
        /*001c*/ 	.word	0x00000000
        /*0020*/ 	.short	0x0002
        /*0022*/ 	.short	0x0010
        /*0024*/ 	.byte	0x00, 0xf5, 0x21, 0x00


	//----- nvinfo : EIATTR_KPARAM_INFO
	.align		4
.L_33:
        /*0028*/ 	.byte	0x04, 0x17
        /*002a*/ 	.short	(.L_35 - .L_34)
.L_34:
        /*002c*/ 	.word	0x00000000
        /*0030*/ 	.short	0x0001
        /*0032*/ 	.short	0x0008
        /*0034*/ 	.byte	0x00, 0xf5, 0x21, 0x00


	//----- nvinfo : EIATTR_KPARAM_INFO
	.align		4
.L_35:
        /*0038*/ 	.byte	0x04, 0x17
        /*003a*/ 	.short	(.L_37 - .L_36)
.L_36:
        /*003c*/ 	.word	0x00000000
        /*0040*/ 	.short	0x0000
        /*0042*/ 	.short	0x0000
        /*0044*/ 	.byte	0x00, 0xf5, 0x21, 0x00


	//----- nvinfo : EIATTR_SPARSE_MMA_MASK
	.align		4
.L_37:
        /*0048*/ 	.byte	0x03, 0x50
        /*004a*/ 	.short	0x0000


	//----- nvinfo : EIATTR_MAXREG_COUNT
	.align		4
        /*004c*/ 	.byte	0x03, 0x1b
        /*004e*/ 	.short	0x00ff


	//----- nvinfo : EIATTR_MERCURY_ISA_VERSION
	.align		4
        /*0050*/ 	.byte	0x03, 0x5f
        /*0052*/ 	.short	0x0101


	//----- nvinfo : EIATTR_VRC_CTA_INIT_COUNT
	.align		4
        /*0054*/ 	.byte	0x02, 0x4a
	.zero		1
	.zero		1


	//----- nvinfo : EIATTR_EXIT_INSTR_OFFSETS
	.align		4
        /*0058*/ 	.byte	0x04, 0x1c
        /*005a*/ 	.short	(.L_39 - .L_38)


	//   ....[0]....
.L_38:
        /*005c*/ 	.word	0x00000a50


	//----- nvinfo : EIATTR_CBANK_PARAM_SIZE
	.align		4
.L_39:
        /*0060*/ 	.byte	0x03, 0x19
        /*0062*/ 	.short	0x001c


	//----- nvinfo : EIATTR_PARAM_CBANK
	.align		4
        /*0064*/ 	.byte	0x04, 0x0a
        /*0066*/ 	.short	(.L_41 - .L_40)
	.align		4
.L_40:
        /*0068*/ 	.word	index@(.nv.constant0._Z17convolutionRowGPUPfS_S_i)
        /*006c*/ 	.short	0x0380
        /*006e*/ 	.short	0x001c


	//----- nvinfo : EIATTR_SW_WAR
	.align		4
.L_41:
        /*0070*/ 	.byte	0x04, 0x36
        /*0072*/ 	.short	(.L_43 - .L_42)
.L_42:
        /*0074*/ 	.word	0x00000008
.L_43:


//--------------------- .nv.callgraph             --------------------------
	.section	.nv.callgraph,"",@"SHT_CUDA_CALLGRAPH"
	.align	4
	.sectionentsize	8
	.align		4
        /*0000*/ 	.word	0x00000000
	.align		4
        /*0004*/ 	.word	0xffffffff
	.align		4
        /*0008*/ 	.word	0x00000000
	.align		4
        /*000c*/ 	.word	0xfffffffe
	.align		4
        /*0010*/ 	.word	0x00000000
	.align		4
        /*0014*/ 	.word	0xfffffffd
	.align		4
        /*0018*/ 	.word	0x00000000
	.align		4
        /*001c*/ 	.word	0xfffffffc


//--------------------- .text._Z20convolutionColumnGPUPfS_S_i --------------------------
	.section	.text._Z20convolutionColumnGPUPfS_S_i,"ax",@progbits
	.align	128
        .global         _Z20convolutionColumnGPUPfS_S_i
        .type           _Z20convolutionColumnGPUPfS_S_i,@function
        .size           _Z20convolutionColumnGPUPfS_S_i,(.L_x_11 - _Z20convolutionColumnGPUPfS_S_i)
        .other          _Z20convolutionColumnGPUPfS_S_i,@"STO_CUDA_ENTRY STV_DEFAULT"
_Z20convolutionColumnGPUPfS_S_i:
.text._Z20convolutionColumnGPUPfS_S_i:
[----:B------:R-:W-:Y:S08]  /*0000*/  LDC R1, c[0x0][0x37c] ;  /* 0x0000df00ff017b82 */ /* 0x000ff00000000800 */
[----:B------:R-:W0:Y:S01]  /*0010*/  LDC R0, c[0x0][0x398] ;  /* 0x0000e600ff007b82 */ /* 0x000e220000000800 */
[----:B------:R-:W1:Y:S01]  /*0020*/  S2R R5, SR_TID.Y ;  /* 0x0000000000057919 */ /* 0x000e620000002200 */
[----:B------:R-:W2:Y:S01]  /*0030*/  LDCU.64 UR4, c[0x0][0x358] ;  /* 0x00006b00ff0477ac */ /* 0x000ea20008000a00 */
[----:B------:R-:W-:Y:S01]  /*0040*/  HFMA2 R9, -RZ, RZ, 0, 0 ;  /* 0x00000000ff097431 */ /* 0x000fe200000001ff */
[----:B------:R-:W3:Y:S04]  /*0050*/  S2R R10, SR_TID.X ;  /* 0x00000000000a7919 */ /* 0x000ee80000002100 */
[----:B------:R-:W4:Y:S08]  /*0060*/  S2UR UR7, SR_CTAID.X ;  /* 0x00000000000779c3 */ /* 0x000f300000002500 */
[----:B------:R-:W4:Y:S08]  /*0070*/  LDC R3, c[0x0][0x360] ;  /* 0x0000d800ff037b82 */ /* 0x000f300000000800 */
[----:B------:R-:W5:Y:S01]  /*0080*/  LDC R2, c[0x0][0x370] ;  /* 0x0000dc00ff027b82 */ /* 0x000f620000000800 */
[----:B0-----:R-:W-:-:S07]  /*0090*/  ISETP.GE.AND P0, PT, R0, RZ, PT ;  /* 0x000000ff0000720c */ /* 0x001fce0003f06270 */
[----:B------:R-:W1:Y:S08]  /*00a0*/  S2UR UR6, SR_CTAID.Y ;  /* 0x00000000000679c3 */ /* 0x000e700000002600 */
[----:B------:R-:W1:Y:S01]  /*00b0*/  LDC R4, c[0x0][0x364] ;  /* 0x0000d900ff047b82 */ /* 0x000e620000000800 */
[C---:B----4-:R-:W-:Y:S02]  /*00c0*/  IMAD R11, R3.reuse, UR7, RZ ;  /* 0x00000007030b7c24 */ /* 0x050fe4000f8e02ff */
[----:B-----5:R-:W-:-:S02]  /*00d0*/  IMAD R3, R3, R2, RZ ;  /* 0x0000000203037224 */ /* 0x020fc400078e02ff */
[----:B-1----:R-:W-:Y:S01]  /*00e0*/  IMAD R2, R4, UR6, R5 ;  /* 0x0000000604027c24 */ /* 0x002fe2000f8e0205 */
[----:B---3--:R-:W-:Y:S01]  /*00f0*/  IADD3 R5, PT, PT, R11, R10, RZ ;  /* 0x0000000a0b057210 */ /* 0x008fe20007ffe0ff */
[----:B--2---:R-:W-:Y:S06]  /*0100*/  @!P0 BRA `(.L_x_0) ;  /* 0x0000000400ac8947 */ /* 0x004fec0003800000 */
[----:B------:R-:W0:Y:S01]  /*0110*/  LDC.64 R12, c[0x0][0x388] ;  /* 0x0000e200ff0c7b82 */ /* 0x000e220000000a00 */
[C---:B------:R-:W-:Y:S02]  /*0120*/  SHF.L.U32 R8, R0.reuse, 0x1, RZ ;  /* 0x0000000100087819 */ /* 0x040fe400000006ff */
[----:B------:R-:W-:Y:S02]  /*0130*/  LOP3.LUT R6, R0, 0x1, RZ, 0xc0, !PT ;  /* 0x0000000100067812 */ /* 0x000fe400078ec0ff */
[C---:B------:R-:W-:Y:S02]  /*0140*/  ISETP.GE.U32.AND P2, PT, R8.reuse, 0x7, PT ;  /* 0x000000070800780c */ /* 0x040fe40003f46070 */
[----:B------:R-:W-:Y:S01]  /*0150*/  LOP3.LUT R4, R8, 0x6, RZ, 0xc0, !PT ;  /* 0x0000000608047812 */ /* 0x000fe200078ec0ff */
[----:B------:R-:W1:Y:S01]  /*0160*/  LDC.64 R14, c[0x0][0x390] ;  /* 0x0000e400ff0e7b82 */ /* 0x000e620000000a00 */
[----:B------:R-:W-:Y:S02]  /*0170*/  ISETP.NE.U32.AND P0, PT, R6, 0x1, PT ;  /* 0x000000010600780c */ /* 0x000fe40003f05070 */
[----:B------:R-:W-:-:S02]  /*0180*/  ISETP.GE.U32.AND P1, PT, R4, 0x3, PT ;  /* 0x000000030400780c */ /* 0x000fc40003f26070 */
[----:B------:R-:W-:Y:S02]  /*0190*/  IADD3 R7, PT, PT, -R0, RZ, RZ ;  /* 0x000000ff00077210 */ /* 0x000fe40007ffe1ff */
[----:B------:R-:W-:Y:S02]  /*01a0*/  MOV R18, RZ ;  /* 0x000000ff00127202 */ /* 0x000fe40000000f00 */
[----:B------:R-:W-:Y:S01]  /*01b0*/  IADD3 R9, PT, PT, R8, R3, RZ ;  /* 0x0000000308097210 */ /* 0x000fe20007ffe0ff */
[----:B------:R-:W-:Y:S06]  /*01c0*/  @!P2 BRA `(.L_x_1) ;  /* 0x0000000000c0a947 */ /* 0x000fec0003800000 */
[----:B------:R-:W-:Y:S02]  /*01d0*/  IADD3 R4, PT, PT, R8, 0x1, RZ ;  /* 0x0000000108047810 */ /* 0x000fe40007ffe0ff */
[----:B------:R-:W-:Y:S02]  /*01e0*/  IADD3 R10, PT, PT, R11, R0, R10 ;  /* 0x000000000b0a7210 */ /* 0x000fe40007ffe00a */
[----:B------:R-:W-:Y:S02]  /*01f0*/  LOP3.LUT R6, R4, 0xfffffff8, RZ, 0xc0, !PT ;  /* 0xfffffff804067812 */ /* 0x000fe400078ec0ff */
[----:B------:R-:W-:Y:S01]  /*0200*/  LEA R11, R0, R3, 0x1 ;  /* 0x00000003000b7211 */ /* 0x000fe200078e08ff */
[----:B------:R-:W-:Y:S01]  /*0210*/  IMAD R4, R9, R2, R10 ;  /* 0x0000000209047224 */ /* 0x000fe200078e020a */
[----:B------:R-:W-:Y:S02]  /*0220*/  MOV R18, RZ ;  /* 0x000000ff00127202 */ /* 0x000fe40000000f00 */
[----:B------:R-:W-:-:S07]  /*0230*/  IADD3 R6, PT, PT, -R6, RZ, RZ ;  /* 0x000000ff06067210 */ /* 0x000fce0007ffe1ff */
.L_x_2:
[----:B------:R-:W2:Y:S08]  /*0240*/  LDC.64 R24, c[0x0][0x388] ;  /* 0x0000e200ff187b82 */ /* 0x000eb00000000a00 */
[----:B------:R-:W3:Y:S01]  /*0250*/  LDC.64 R16, c[0x0][0x390] ;  /* 0x0000e400ff107b82 */ /* 0x000ee20000000a00 */
[----:B--2---:R-:W-:-:S05]  /*0260*/  IMAD.WIDE R24, R4, 0x4, R24 ;  /* 0x0000000404187825 */ /* 0x004fca00078e0218 */
[----:B------:R2:W4:Y:S01]  /*0270*/  LDG.E R19, desc[UR4][R24.64] ;  /* 0x0000000418137981 */ /* 0x000522000c1e1900 */
[----:B---3--:R-:W-:-:S05]  /*0280*/  IMAD.WIDE R16, R8, 0x4, R16 ;  /* 0x0000000408107825 */ /* 0x008fca00078e0210 */
[----:B------:R-:W4:Y:S01]  /*0290*/  LDG.E R22, desc[UR4][R16.64] ;  /* 0x0000000410167981 */ /* 0x000f22000c1e1900 */
[----:B--2---:R-:W-:-:S03]  /*02a0*/  IMAD.WIDE R24, R9, 0x4, R24 ;  /* 0x0000000409187825 */ /* 0x004fc600078e0218 */
[----:B------:R-:W2:Y:S04]  /*02b0*/  LDG.E R10, desc[UR4][R16.64+-0x4] ;  /* 0xfffffc04100a7981 */ /* 0x000ea8000c1e1900 */
[----:B------:R-:W2:Y:S01]  /*02c0*/  LDG.E R23, desc[UR4][R24.64] ;  /* 0x0000000418177981 */ /* 0x000ea2000c1e1900 */
[----:B------:R-:W-:-:S03]  /*02d0*/  IMAD.WIDE R26, R9, 0x4, R24 ;  /* 0x00000004091a7825 */ /* 0x000fc600078e0218 */
[----:B------:R-:W3:Y:S04]  /*02e0*/  LDG.E R28, desc[UR4][R16.64+-0x8] ;  /* 0xfffff804101c7981 */ /* 0x000ee8000c1e1900 */
[----:B------:R-:W3:Y:S01]  /*02f0*/  LDG.E R29, desc[UR4][R26.64] ;  /* 0x000000041a1d7981 */ /* 0x000ee2000c1e1900 */
[----:B------:R-:W-:-:S04]  /*0300*/  IMAD.WIDE R20, R9, 0x4, R26 ;  /* 0x0000000409147825 */ /* 0x000fc800078e021a */
[----:B----4-:R-:W-:Y:S01]  /*0310*/  FFMA R22, R19, R22, R18 ;  /* 0x0000001613167223 */ /* 0x010fe20000000012 */
[----:B------:R-:W-:Y:S02]  /*0320*/  IMAD.WIDE R18, R9, 0x4, R20 ;  /* 0x0000000409127825 */ /* 0x000fe400078e0214 */
[----:B------:R-:W4:Y:S02]  /*0330*/  LDG.E R20, desc[UR4][R20.64] ;  /* 0x0000000414147981 */ /* 0x000f24000c1e1900 */
[----:B--2---:R-:W-:Y:S01]  /*0340*/  FFMA R24, R23, R10, R22 ;  /* 0x0000000a17187223 */ /* 0x004fe20000000016 */
[----:B------:R-:W-:Y:S01]  /*0350*/  IMAD.WIDE R22, R9, 0x4, R18 ;  /* 0x0000000409167825 */ /* 0x000fe200078e0212 */
[----:B------:R-:W4:Y:S04]  /*0360*/  LDG.E R10, desc[UR4][R16.64+-0xc] ;  /* 0xfffff404100a7981 */ /* 0x000f28000c1e1900 */
[----:B------:R-:W2:Y:S01]  /*0370*/  LDG.E R18, desc[UR4][R18.64] ;  /* 0x0000000412127981 */ /* 0x000ea2000c1e1900 */
[----:B---3--:R-:W-:Y:S01]  /*0380*/  FFMA R29, R29, R28, R24 ;  /* 0x0000001c1d1d7223 */ /* 0x008fe20000000018 */
[----:B------:R-:W-:-:S02]  /*0390*/  IMAD.WIDE R24, R9, 0x4, R22 ;  /* 0x0000000409187825 */ /* 0x000fc400078e0216 */
[----:B------:R-:W3:Y:S04]  /*03a0*/  LDG.E R28, desc[UR4][R22.64] ;  /* 0x00000004161c7981 */ /* 0x000ee8000c1e1900 */
[----:B------:R-:W5:Y:S04]  /*03b0*/  LDG.E R21, desc[UR4][R16.64+-0x18] ;  /* 0xffffe80410157981 */ /* 0x000f68000c1e1900 */
[----:B------:R-:W2:Y:S01]  /*03c0*/  LDG.E R19, desc[UR4][R16.64+-0x10] ;  /* 0xfffff00410137981 */ /* 0x000ea2000c1e1900 */
[----:B------:R-:W-:-:S03]  /*03d0*/  IMAD.WIDE R26, R9, 0x4, R24 ;  /* 0x00000004091a7825 */ /* 0x000fc600078e0218 */
[----:B------:R-:W3:Y:S04]  /*03e0*/  LDG.E R23, desc[UR4][R16.64+-0x14] ;  /* 0xffffec0410177981 */ /* 0x000ee8000c1e1900 */
[----:B------:R-:W5:Y:S04]  /*03f0*/  LDG.E R22, desc[UR4][R16.64+-0x1c] ;  /* 0xffffe40410167981 */ /* 0x000f68000c1e1900 */
[----:B------:R-:W5:Y:S04]  /*0400*/  LDG.E R26, desc[UR4][R26.64] ;  /* 0x000000041a1a7981 */ /* 0x000f68000c1e1900 */
[----:B------:R-:W5:Y:S01]  /*0410*/  LDG.E R16, desc[UR4][R24.64] ;  /* 0x0000000418107981 */ /* 0x000f62000c1e1900 */
[----:B------:R-:W-:-:S04]  /*0420*/  IADD3 R6, PT, PT, R6, 0x8, RZ ;  /* 0x0000000806067810 */ /* 0x000fc80007ffe0ff */
[----:B------:R-:W-:Y:S02]  /*0430*/  ISETP.NE.AND P2, PT, R6, RZ, PT ;  /* 0x000000ff0600720c */ /* 0x000fe40003f45270 */
[----:B------:R-:W-:Y:S02]  /*0440*/  IADD3 R7, PT, PT, R7, 0x8, RZ ;  /* 0x0000000807077810 */ /* 0x000fe40007ffe0ff */
[----:B------:R-:W-:Y:S02]  /*0450*/  LEA R4, R11, R4, 0x3 ;  /* 0x000000040b047211 */ /* 0x000fe400078e18ff */
[----:B------:R-:W-:Y:S01]  /*0460*/  IADD3 R8, PT, PT, R8, -0x8, RZ ;  /* 0xfffffff808087810 */ /* 0x000fe20007ffe0ff */
[----:B----4-:R-:W-:-:S04]  /*0470*/  FFMA R29, R20, R10, R29 ;  /* 0x0000000a141d7223 */ /* 0x010fc8000000001d */
[----:B--2---:R-:W-:-:S04]  /*0480*/  FFMA R19, R18, R19, R29 ;  /* 0x0000001312137223 */ /* 0x004fc8000000001d */
[----:B---3--:R-:W-:-:S04]  /*0490*/  FFMA R19, R28, R23, R19 ;  /* 0x000000171c137223 */ /* 0x008fc80000000013 */
[----:B-----5:R-:W-:-:S04]  /*04a0*/  FFMA R19, R16, R21, R19 ;  /* 0x0000001510137223 */ /* 0x020fc80000000013 */
[----:B------:R-:W-:Y:S01]  /*04b0*/  FFMA R18, R26, R22, R19 ;  /* 0x000000161a127223 */ /* 0x000fe20000000013 */
[----:B------:R-:W-:Y:S06]  /*04c0*/  @P2 BRA `(.L_x_2) ;  /* 0xfffffffc005c2947 */ /* 0x000fec000383ffff */
.L_x_1:
[-C--:B------:R-:W-:Y:S02]  /*04d0*/  IADD3 R6, PT, PT, R2, R0.reuse, RZ ;  /* 0x0000000002067210 */ /* 0x080fe40007ffe0ff */
[----:B------:R-:W-:Y:S01]  /*04e0*/  IADD3 R4, PT, PT, R5, R0, RZ ;  /* 0x0000000005047210 */ /* 0x000fe20007ffe0ff */
[----:B------:R-:W-:Y:S06]  /*04f0*/  @!P1 BRA `(.L_x_3) ;  /* 0x00000000005c9947 */ /* 0x000fec0003800000 */
[----:B------:R-:W2:Y:S01]  /*0500*/  LDC.64 R22, c[0x0][0x388] ;  /* 0x0000e200ff167b82 */ /* 0x000ea20000000a00 */
[----:B------:R-:W-:Y:S02]  /*0510*/  IADD3 R8, PT, PT, R6, R7, RZ ;  /* 0x0000000706087210 */ /* 0x000fe40007ffe0ff */
[----:B------:R-:W-:-:S03]  /*0520*/  IADD3 R19, PT, PT, -R7, R0, RZ ;  /* 0x0000000007137210 */ /* 0x000fc60007ffe1ff */
[----:B------:R-:W-:Y:S02]  /*0530*/  IMAD R17, R9, R8, R4 ;  /* 0x0000000809117224 */ /* 0x000fe400078e0204 */
[----:B------:R-:W3:Y:S02]  /*0540*/  LDC.64 R10, c[0x0][0x390] ;  /* 0x0000e400ff0a7b82 */ /* 0x000ee40000000a00 */
[----:B--2---:R-:W-:-:S04]  /*0550*/  IMAD.WIDE R22, R17, 0x4, R22 ;  /* 0x0000000411167825 */ /* 0x004fc800078e0216 */
[----:B------:R-:W-:Y:S02]  /*0560*/  IMAD.WIDE R16, R9, 0x4, R22 ;  /* 0x0000000409107825 */ /* 0x000fe400078e0216 */
[----:B------:R-:W2:Y:S02]  /*0570*/  LDG.E R23, desc[UR4][R22.64] ;  /* 0x0000000416177981 */ /* 0x000ea4000c1e1900 */
[----:B---3--:R-:W-:-:S04]  /*0580*/  IMAD.WIDE R10, R19, 0x4, R10 ;  /* 0x00000004130a7825 */ /* 0x008fc800078e020a */
[C---:B------:R-:W-:Y:S01]  /*0590*/  IMAD.WIDE R20, R9.reuse, 0x4, R16 ;  /* 0x0000000409147825 */ /* 0x040fe200078e0210 */
[----:B------:R-:W2:Y:S04]  /*05a0*/  LDG.E R19, desc[UR4][R10.64] ;  /* 0x000000040a137981 */ /* 0x000ea8000c1e1900 */
[----:B------:R-:W3:Y:S01]  /*05b0*/  LDG.E R16, desc[UR4][R16.64] ;  /* 0x0000000410107981 */ /* 0x000ee2000c1e1900 */
[----:B------:R-:W-:-:S03]  /*05c0*/  IMAD.WIDE R24, R9, 0x4, R20 ;  /* 0x0000000409187825 */ /* 0x000fc600078e0214 */
[----:B------:R-:W3:Y:S04]  /*05d0*/  LDG.E R8, desc[UR4][R10.64+-0x4] ;  /* 0xfffffc040a087981 */ /* 0x000ee8000c1e1900 */
[----:B------:R-:W4:Y:S04]  /*05e0*/  LDG.E R21, desc[UR4][R20.64] ;  /* 0x0000000414157981 */ /* 0x000f28000c1e1900 */
[----:B------:R-:W4:Y:S04]  /*05f0*/  LDG.E R26, desc[UR4][R10.64+-0x8] ;  /* 0xfffff8040a1a7981 */ /* 0x000f28000c1e1900 */
[----:B------:R-:W5:Y:S04]  /*0600*/  LDG.E R25, desc[UR4][R24.64] ;  /* 0x0000000418197981 */ /* 0x000f68000c1e1900 */
[----:B------:R-:W5:Y:S01]  /*0610*/  LDG.E R27, desc[UR4][R10.64+-0xc] ;  /* 0xfffff4040a1b7981 */ /* 0x000f62000c1e1900 */
[----:B------:R-:W-:Y:S01]  /*0620*/  IADD3 R7, PT, PT, R7, 0x4, RZ ;  /* 0x0000000407077810 */ /* 0x000fe20007ffe0ff */
[----:B--2---:R-:W-:-:S04]  /*0630*/  FFMA R19, R23, R19, R18 ;  /* 0x0000001317137223 */ /* 0x004fc80000000012 */
[----:B---3--:R-:W-:-:S04]  /*0640*/  FFMA R8, R16, R8, R19 ;  /* 0x0000000810087223 */ /* 0x008fc80000000013 */
[----:B----4-:R-:W-:-:S04]  /*0650*/  FFMA R8, R21, R26, R8 ;  /* 0x0000001a15087223 */ /* 0x010fc80000000008 */
[----:B-----5:R-:W-:-:S07]  /*0660*/  FFMA R18, R25, R27, R8 ;  /* 0x0000001b19127223 */ /* 0x020fce0000000008 */
.L_x_3:
[C---:B------:R-:W-:Y:S02]  /*0670*/  @!P0 IADD3 R8, PT, PT, R6.reuse, R7, RZ ;  /* 0x0000000706088210 */ /* 0x040fe40007ffe0ff */
[C---:B------:R-:W-:Y:S02]  /*0680*/  @!P0 IADD3 R11, PT, PT, -R7.reuse, R0, RZ ;  /* 0x00000000070b8210 */ /* 0x040fe40007ffe1ff */
[----:B------:R-:W-:Y:S01]  /*0690*/  @!P0 IADD3 R7, PT, PT, R7, 0x2, RZ ;  /* 0x0000000207078810 */ /* 0x000fe20007ffe0ff */
[----:B------:R-:W-:Y:S02]  /*06a0*/  @!P0 IMAD R17, R9, R8, R4 ;  /* 0x0000000809118224 */ /* 0x000fe400078e0204 */
[----:B-1----:R-:W-:Y:S01]  /*06b0*/  @!P0 IMAD.WIDE R10, R11, 0x4, R14 ;  /* 0x000000040b0a8825 */ /* 0x002fe200078e020e */
[----:B------:R-:W-:Y:S02]  /*06c0*/  IADD3 R6, PT, PT, R6, R7, RZ ;  /* 0x0000000706067210 */ /* 0x000fe40007ffe0ff */
[----:B------:R-:W-:Y:S01]  /*06d0*/  IADD3 R7, PT, PT, -R7, R0, RZ ;  /* 0x0000000007077210 */ /* 0x000fe20007ffe1ff */
[----:B0-----:R-:W-:Y:S01]  /*06e0*/  @!P0 IMAD.WIDE R16, R17, 0x4, R12 ;  /* 0x0000000411108825 */ /* 0x001fe200078e020c */
[----:B------:R-:W2:Y:S03]  /*06f0*/  @!P0 LDG.E R0, desc[UR4][R10.64] ;  /* 0x000000040a008981 */ /* 0x000ea6000c1e1900 */
[----:B------:R-:W-:-:S02]  /*0700*/  @!P0 IMAD.WIDE R20, R9, 0x4, R16 ;  /* 0x0000000409148825 */ /* 0x000fc400078e0210 */
[----:B------:R-:W2:Y:S02]  /*0710*/  @!P0 LDG.E R17, desc[UR4][R16.64] ;  /* 0x0000000410118981 */ /* 0x000ea4000c1e1900 */
[----:B------:R-:W-:Y:S02]  /*0720*/  IMAD R9, R9, R6, R4 ;  /* 0x0000000609097224 */ /* 0x000fe400078e0204 */
[----:B------:R-:W-:Y:S01]  /*0730*/  IMAD.WIDE R14, R7, 0x4, R14 ;  /* 0x00000004070e7825 */ /* 0x000fe200078e020e */
[----:B------:R-:W3:Y:S03]  /*0740*/  @!P0 LDG.E R21, desc[UR4][R20.64] ;  /* 0x0000000414158981 */ /* 0x000ee6000c1e1900 */
[----:B------:R-:W-:Y:S01]  /*0750*/  IMAD.WIDE R12, R9, 0x4, R12 ;  /* 0x00000004090c7825 */ /* 0x000fe200078e020c */
[----:B------:R-:W3:Y:S04]  /*0760*/  @!P0 LDG.E R4, desc[UR4][R10.64+-0x4] ;  /* 0xfffffc040a048981 */ /* 0x000ee8000c1e1900 */
[----:B------:R-:W4:Y:S04]  /*0770*/  LDG.E R14, desc[UR4][R14.64] ;  /* 0x000000040e0e7981 */ /* 0x000f28000c1e1900 */
[----:B------:R-:W4:Y:S01]  /*0780*/  LDG.E R13, desc[UR4][R12.64] ;  /* 0x000000040c0d7981 */ /* 0x000f22000c1e1900 */
[----:B--2---:R-:W-:-:S04]  /*0790*/  @!P0 FFMA R0, R17, R0, R18 ;  /* 0x0000000011008223 */ /* 0x004fc80000000012 */
[----:B---3--:R-:W-:-:S04]  /*07a0*/  @!P0 FFMA R18, R21, R4, R0 ;  /* 0x0000000415128223 */ /* 0x008fc80000000000 */
[----:B----4-:R-:W-:-:S07]  /*07b0*/  FFMA R9, R13, R14, R18 ;  /* 0x0000000e0d097223 */ /* 0x010fce0000000012 */
.L_x_0:
[----:B------:R-:W0:Y:S01]  /*07c0*/  LDC.64 R6, c[0x0][0x380] ;  /* 0x0000e000ff067b82 */ /* 0x000e220000000a00 */
[----:B------:R-:W-:-:S04]  /*07d0*/  IMAD R3, R3, R2, R5 ;  /* 0x0000000203037224 */ /* 0x000fc800078e0205 */
[----:B0-----:R-:W-:-:S05]  /*07e0*/  IMAD.WIDE R2, R3, 0x4, R6 ;  /* 0x0000000403027825 */ /* 0x001fca00078e0206 */
[----:B------:R-:W-:Y:S01]  /*07f0*/  STG.E desc[UR4][R2.64], R9 ;  /* 0x0000000902007986 */ /* 0x000fe2000c101904 */
[----:B------:R-:W-:Y:S05]  /*0800*/  EXIT ;  /* 0x000000000000794d */ /* 0x000fea0003800000 */
.L_x_4:
[----:B------:R-:W-:-:S00]  /*0810*/  BRA `(.L_x_4) ;  /* 0xfffffffc00fc7947 */ /* 0x000fc0000383ffff */
[----:B------:R-:W-:-:S00]  /*0820*/  NOP ;  /* 0x0000000000007918 */ /* 0x000fc00000000000 */
        /* <DEDUP_REMOVED lines=13> */
.L_x_11:


//--------------------- .text._Z17convolutionRowGPUPfS_S_i --------------------------
	.section	.text._Z17convolutionRowGPUPfS_S_i,"ax",@progbits
	.align	128
        .global         _Z17convolutionRowGPUPfS_S_i
        .type           _Z17convolutionRowGPUPfS_S_i,@function
        .size           _Z17convolutionRowGPUPfS_S_i,(.L_x_12 - _Z17convolutionRowGPUPfS_S_i)
        .other          _Z17convolutionRowGPUPfS_S_i,@"STO_CUDA_ENTRY STV_DEFAULT"
_Z17convolutionRowGPUPfS_S_i:
.text._Z17convolutionRowGPUPfS_S_i:
[----:B------:R-:W-:Y:S01]  /*0000*/  LDC R1, c[0x0][0x37c] ;  /* 0x0000df00ff017b82 */ /* 0x000fe20000000800 */
[----:B------:R-:W0:Y:S01]  /*0010*/  S2R R3, SR_TID.Y ;  /* 0x0000000000037919 */ /* 0x000e220000002200 */
[----:B------:R-:W1:Y:S06]  /*0020*/  LDCU UR5, c[0x0][0x360] ;  /* 0x00006c00ff0577ac */ /* 0x000e6c0008000800 */
[----:B------:R-:W1:Y:S01]  /*0030*/  LDC R10, c[0x0][0x370] ;  /* 0x0000dc00ff0a7b82 */ /* 0x000e620000000800 */
[----:B------:R-:W-:Y:S01]  /*0040*/  HFMA2 R17, -RZ, RZ, 0, 0 ;  /* 0x00000000ff117431 */ /* 0x000fe200000001ff */
[----:B------:R-:W2:Y:S06]  /*0050*/  S2R R0, SR_TID.X ;  /* 0x0000000000007919 */ /* 0x000eac0000002100 */
[----:B------:R-:W0:Y:S08]  /*0060*/  S2UR UR6, SR_CTAID.Y ;  /* 0x00000000000679c3 */ /* 0x000e300000002600 */
[----:B------:R-:W0:Y:S08]  /*0070*/  LDC R2, c[0x0][0x364] ;  /* 0x0000d900ff027b82 */ /* 0x000e300000000800 */
[----:B------:R-:W3:Y:S08]  /*0080*/  LDC R11, c[0x0][0x398] ;  /* 0x0000e600ff0b7b82 */ /* 0x000ef00000000800 */
[----:B------:R-:W4:Y:S01]  /*0090*/  S2UR UR4, SR_CTAID.X ;  /* 0x00000000000479c3 */ /* 0x000f220000002500 */
[----:B0-----:R-:W-:Y:S01]  /*00a0*/  IMAD R2, R2, UR6, R3 ;  /* 0x0000000602027c24 */ /* 0x001fe2000f8e0203 */
[----:B------:R-:W0:Y:S01]  /*00b0*/  LDCU.64 UR6, c[0x0][0x358] ;  /* 0x00006b00ff0677ac */ /* 0x000e220008000a00 */
[----:B---3--:R-:W-:-:S02]  /*00c0*/  ISETP.GE.AND P0, PT, R11, RZ, PT ;  /* 0x000000ff0b00720c */ /* 0x008fc40003f06270 */
[----:B------:R-:W-:Y:S02]  /*00d0*/  SHF.L.U32 R15, R11, 0x1, RZ ;  /* 0x000000010b0f7819 */ /* 0x000fe400000006ff */
[----:B------:R-:W-:-:S03]  /*00e0*/  IADD3 R3, PT, PT, R2, R11, RZ ;  /* 0x0000000b02037210 */ /* 0x000fc60007ffe0ff */
[----:B-1----:R-:W-:Y:S01]  /*00f0*/  IMAD R10, R10, UR5, R15 ;  /* 0x000000050a0a7c24 */ /* 0x002fe2000f8e020f */
[----:B----4-:R-:W-:-:S03]  /*0100*/  UIMAD UR4, UR5, UR4, URZ ;  /* 0x00000004050472a4 */ /* 0x010fc6000f8e02ff */
[----:B------:R-:W-:-:S03]  /*0110*/  IMAD R10, R10, R3, RZ ;  /* 0x000000030a0a7224 */ /* 0x000fc600078e02ff */
[----:B--2---:R-:W-:-:S04]  /*0120*/  IADD3 R7, PT, PT, R0, UR4, RZ ;  /* 0x0000000400077c10 */ /* 0x004fc8000fffe0ff */
[----:B------:R-:W-:Y:S01]  /*0130*/  IADD3 R13, PT, PT, R10, R11, R7 ;  /* 0x0000000b0a0d7210 */ /* 0x000fe20007ffe007 */
[----:B0-----:R-:W-:Y:S06]  /*0140*/  @!P0 BRA `(.L_x_5) ;  /* 0x0000000800348947 */ /* 0x001fec0003800000 */
[----:B------:R-:W0:Y:S01]  /*0150*/  LDC.64 R2, c[0x0][0x388] ;  /* 0x0000e200ff027b82 */ /* 0x000e220000000a00 */
[C---:B------:R-:W-:Y:S02]  /*0160*/  ISETP.GE.U32.AND P2, PT, R15.reuse, 0xf, PT ;  /* 0x0000000f0f00780c */ /* 0x040fe40003f46070 */
[C---:B------:R-:W-:Y:S02]  /*0170*/  LOP3.LUT R6, R15.reuse, 0xe, RZ, 0xc0, !PT ;  /* 0x0000000e0f067812 */ /* 0x040fe400078ec0ff */
[----:B------:R-:W-:Y:S02]  /*0180*/  LOP3.LUT R8, R15, 0x6, RZ, 0xc0, !PT ;  /* 0x000000060f087812 */ /* 0x000fe400078ec0ff */
[----:B------:R-:W-:Y:S01]  /*0190*/  ISETP.GE.U32.AND P0, PT, R6, 0x7, PT ;  /* 0x000000070600780c */ /* 0x000fe20003f06070 */
[----:B------:R-:W1:Y:S01]  /*01a0*/  LDC.64 R4, c[0x0][0x390] ;  /* 0x0000e400ff047b82 */ /* 0x000e620000000a00 */
[----:B------:R-:W-:Y:S02]  /*01b0*/  ISETP.GE.U32.AND P1, PT, R8, 0x3, PT ;  /* 0x000000030800780c */ /* 0x000fe40003f26070 */
[----:B------:R-:W-:-:S02]  /*01c0*/  IADD3 R14, PT, PT, -R11, RZ, RZ ;  /* 0x000000ff0b0e7210 */ /* 0x000fc40007ffe1ff */
[----:B------:R-:W-:Y:S01]  /*01d0*/  MOV R17, RZ ;  /* 0x000000ff00117202 */ /* 0x000fe20000000f00 */
[----:B------:R-:W-:Y:S08]  /*01e0*/  @!P2 BRA `(.L_x_6) ;  /* 0x0000000000fca947 */ /* 0x000ff00003800000 */
[----:B------:R-:W-:Y:S02]  /*01f0*/  IADD3 R6, PT, PT, R15, 0x1, RZ ;  /* 0x000000010f067810 */ /* 0x000fe40007ffe0ff */
[----:B------:R-:W-:Y:S02]  /*0200*/  IADD3 R12, PT, PT, R7, R10, RZ ;  /* 0x0000000a070c7210 */ /* 0x000fe40007ffe0ff */
[----:B------:R-:W-:Y:S02]  /*0210*/  LOP3.LUT R6, R6, 0xfffffff0, RZ, 0xc0, !PT ;  /* 0xfffffff006067812 */ /* 0x000fe400078ec0ff */
[----:B------:R-:W-:Y:S02]  /*0220*/  MOV R17, RZ ;  /* 0x000000ff00117202 */ /* 0x000fe40000000f00 */
[----:B------:R-:W-:-:S07]  /*0230*/  IADD3 R16, PT, PT, -R6, RZ, RZ ;  /* 0x000000ff06107210 */ /* 0x000fce0007ffe1ff */
.L_x_7:
[----:B------:R-:W2:Y:S08]  /*0240*/  LDC.64 R6, c[0x0][0x388] ;  /* 0x0000e200ff067b82 */ /* 0x000eb00000000a00 */
[----:B------:R-:W3:Y:S01]  /*0250*/  LDC.64 R8, c[0x0][0x390] ;  /* 0x0000e400ff087b82 */ /* 0x000ee20000000a00 */
[----:B--2---:R-:W-:-:S05]  /*0260*/  IMAD.WIDE R6, R12, 0x4, R6 ;  /* 0x000000040c067825 */ /* 0x004fca00078e0206 */
[----:B------:R-:W2:Y:S01]  /*0270*/  LDG.E R20, desc[UR6][R6.64] ;  /* 0x0000000606147981 */ /* 0x000ea2000c1e1900 */
[----:B---3--:R-:W-:-:S03]  /*0280*/  IMAD.WIDE R8, R15, 0x4, R8 ;  /* 0x000000040f087825 */ /* 0x008fc600078e0208 */
[----:B------:R-:W3:Y:S04]  /*0290*/  LDG.E R24, desc[UR6][R6.64+0x4] ;  /* 0x0000040606187981 */ /* 0x000ee8000c1e1900 */
[----:B------:R-:W2:Y:S04]  /*02a0*/  LDG.E R19, desc[UR6][R8.64] ;  /* 0x0000000608137981 */ /* 0x000ea8000c1e1900 */
[----:B------:R-:W3:Y:S04]  /*02b0*/  LDG.E R25, desc[UR6][R8.64+-0x4] ;  /* 0xfffffc0608197981 */ /* 0x000ee8000c1e1900 */
[----:B------:R-:W4:Y:S04]  /*02c0*/  LDG.E R21, desc[UR6][R6.64+0x8] ;  /* 0x0000080606157981 */ /* 0x000f28000c1e1900 */
[----:B------:R-:W4:Y:S04]  /*02d0*/  LDG.E R22, desc[UR6][R8.64+-0x8] ;  /* 0xfffff80608167981 */ /* 0x000f28000c1e1900 */
[----:B------:R-:W5:Y:S04]  /*02e0*/  LDG.E R23, desc[UR6][R6.64+0xc] ;  /* 0x00000c0606177981 */ /* 0x000f68000c1e1900 */
[----:B------:R-:W5:Y:S04]  /*02f0*/  LDG.E R18, desc[UR6][R8.64+-0xc] ;  /* 0xfffff40608127981 */ /* 0x000f68000c1e1900 */
[----:B------:R-:W5:Y:S04]  /*0300*/  LDG.E R26, desc[UR6][R8.64+-0x10] ;  /* 0xfffff006081a7981 */ /* 0x000f68000c1e1900 */
[----:B------:R-:W5:Y:S04]  /*0310*/  LDG.E R28, desc[UR6][R8.64+-0x38] ;  /* 0xffffc806081c7981 */ /* 0x000f68000c1e1900 */
[----:B------:R-:W5:Y:S01]  /*0320*/  LDG.E R27, desc[UR6][R8.64+-0x3c] ;  /* 0xffffc406081b7981 */ /* 0x000f62000c1e1900 */
[----:B--2---:R-:W-:-:S03]  /*0330*/  FFMA R19, R20, R19, R17 ;  /* 0x0000001314137223 */ /* 0x004fc60000000011 */
[----:B------:R-:W2:Y:S01]  /*0340*/  LDG.E R17, desc[UR6][R6.64+0x10] ;  /* 0x0000100606117981 */ /* 0x000ea2000c1e1900 */
[----:B---3--:R-:W-:-:S03]  /*0350*/  FFMA R24, R24, R25, R19 ;  /* 0x0000001918187223 */ /* 0x008fc60000000013 */
[----:B------:R-:W3:Y:S04]  /*0360*/  LDG.E R19, desc[UR6][R6.64+0x14] ;  /* 0x0000140606137981 */ /* 0x000ee8000c1e1900 */
[----:B------:R-:W3:Y:S01]  /*0370*/  LDG.E R20, desc[UR6][R8.64+-0x14] ;  /* 0xffffec0608147981 */ /* 0x000ee2000c1e1900 */
[----:B----4-:R-:W-:-:S03]  /*0380*/  FFMA R24, R21, R22, R24 ;  /* 0x0000001615187223 */ /* 0x010fc60000000018 */
[----:B------:R-:W4:Y:S04]  /*0390*/  LDG.E R21, desc[UR6][R6.64+0x18] ;  /* 0x0000180606157981 */ /* 0x000f28000c1e1900 */
[----:B------:R-:W4:Y:S01]  /*03a0*/  LDG.E R22, desc[UR6][R8.64+-0x18] ;  /* 0xffffe80608167981 */ /* 0x000f22000c1e1900 */
[----:B-----5:R-:W-:-:S03]  /*03b0*/  FFMA R18, R23, R18, R24 ;  /* 0x0000001217127223 */ /* 0x020fc60000000018 */
[----:B------:R-:W5:Y:S04]  /*03c0*/  LDG.E R23, desc[UR6][R6.64+0x1c] ;  /* 0x00001c0606177981 */ /* 0x000f68000c1e1900 */
[----:B------:R-:W5:Y:S04]  /*03d0*/  LDG.E R24, desc[UR6][R8.64+-0x1c] ;  /* 0xffffe40608187981 */ /* 0x000f68000c1e1900 */
[----:B------:R-:W5:Y:S01]  /*03e0*/  LDG.E R25, desc[UR6][R8.64+-0x34] ;  /* 0xffffcc0608197981 */ /* 0x000f62000c1e1900 */
[----:B--2---:R-:W-:-:S03]  /*03f0*/  FFMA R26, R17, R26, R18 ;  /* 0x0000001a111a7223 */ /* 0x004fc60000000012 */
[----:B------:R-:W2:Y:S04]  /*0400*/  LDG.E R17, desc[UR6][R6.64+0x20] ;  /* 0x0000200606117981 */ /* 0x000ea8000c1e1900 */
        /* <DEDUP_REMOVED lines=9> */
[----:B------:R-:W5:Y:S01]  /*04a0*/  LDG.E R24, desc[UR6][R8.64+-0x2c] ;  /* 0xffffd40608187981 */ /* 0x000f62000c1e1900 */
[----:B--2---:R-:W-:-:S03]  /*04b0*/  FFMA R26, R17, R18, R26 ;  /* 0x00000012111a7223 */ /* 0x004fc6000000001a */
[----:B------:R-:W2:Y:S04]  /*04c0*/  LDG.E R17, desc[UR6][R6.64+0x30] ;  /* 0x0000300606117981 */ /* 0x000ea8000c1e1900 */
[----:B------:R-:W2:Y:S01]  /*04d0*/  LDG.E R18, desc[UR6][R8.64+-0x30] ;  /* 0xffffd00608127981 */ /* 0x000ea2000c1e1900 */
[----:B---3--:R-:W-:-:S03]  /*04e0*/  FFMA R29, R19, R20, R26 ;  /* 0x00000014131d7223 */ /* 0x008fc6000000001a */
[----:B------:R-:W3:Y:S04]  /*04f0*/  LDG.E R20, desc[UR6][R6.64+0x34] ;  /* 0x0000340606147981 */ /* 0x000ee8000c1e1900 */
[----:B------:R-:W3:Y:S04]  /*0500*/  LDG.E R19, desc[UR6][R6.64+0x38] ;  /* 0x0000380606137981 */ /* 0x000ee8000c1e1900 */
[----:B------:R-:W3:Y:S01]  /*0510*/  LDG.E R26, desc[UR6][R6.64+0x3c] ;  /* 0x00003c06061a7981 */ /* 0x000ee2000c1e1900 */
[----:B----4-:R-:W-:Y:S01]  /*0520*/  FFMA R22, R22, R21, R29 ;  /* 0x0000001516167223 */ /* 0x010fe2000000001d */
[----:B------:R-:W-:-:S03]  /*0530*/  IADD3 R16, PT, PT, R16, 0x10, RZ ;  /* 0x0000001010107810 */ /* 0x000fc60007ffe0ff */
[----:B-----5:R-:W-:Y:S01]  /*0540*/  FFMA R22, R23, R24, R22 ;  /* 0x0000001817167223 */ /* 0x020fe20000000016 */
[----:B------:R-:W-:Y:S02]  /*0550*/  ISETP.NE.AND P2, PT, R16, RZ, PT ;  /* 0x000000ff1000720c */ /* 0x000fe40003f45270 */
[----:B------:R-:W-:Y:S02]  /*0560*/  IADD3 R14, PT, PT, R14, 0x10, RZ ;  /* 0x000000100e0e7810 */ /* 0x000fe40007ffe0ff */
[----:B------:R-:W-:Y:S02]  /*0570*/  IADD3 R12, PT, PT, R12, 0x10, RZ ;  /* 0x000000100c0c7810 */ /* 0x000fe40007ffe0ff */
[----:B------:R-:W-:Y:S01]  /*0580*/  IADD3 R15, PT, PT, R15, -0x10, RZ ;  /* 0xfffffff00f0f7810 */ /* 0x000fe20007ffe0ff */
[----:B--2---:R-:W-:-:S04]  /*0590*/  FFMA R17, R17, R18, R22 ;  /* 0x0000001211117223 */ /* 0x004fc80000000016 */
[----:B---3--:R-:W-:-:S04]  /*05a0*/  FFMA R20, R20, R25, R17 ;  /* 0x0000001914147223 */ /* 0x008fc80000000011 */
[----:B------:R-:W-:-:S04]  /*05b0*/  FFMA R19, R19, R28, R20 ;  /* 0x0000001c13137223 */ /* 0x000fc80000000014 */
[----:B------:R-:W-:Y:S01]  /*05c0*/  FFMA R17, R26, R27, R19 ;  /* 0x0000001b1a117223 */ /* 0x000fe20000000013 */
[----:B------:R-:W-:Y:S06]  /*05d0*/  @P2 BRA `(.L_x_7) ;  /* 0xfffffffc00182947 */ /* 0x000fec000383ffff */
.L_x_6:
[----:B------:R-:W-:Y:S05]  /*05e0*/  @!P0 BRA `(.L_x_8) ;  /* 0x00000000007c8947 */ /* 0x000fea0003800000 */
[----:B------:R-:W2:Y:S01]  /*05f0*/  LDC.64 R6, c[0x0][0x388] ;  /* 0x0000e200ff067b82 */ /* 0x000ea20000000a00 */
[----:B------:R-:W-:Y:S02]  /*0600*/  IADD3 R15, PT, PT, R13, R14, RZ ;  /* 0x0000000e0d0f7210 */ /* 0x000fe40007ffe0ff */
[----:B------:R-:W-:-:S05]  /*0610*/  IADD3 R19, PT, PT, -R14, R11, RZ ;  /* 0x0000000b0e137210 */ /* 0x000fca0007ffe1ff */
        /* <DEDUP_REMOVED lines=13> */
[----:B------:R-:W5:Y:S04]  /*06f0*/  LDG.E R25, desc[UR6][R8.64+-0x14] ;  /* 0xffffec0608197981 */ /* 0x000f68000c1e1900 */
[----:B------:R-:W5:Y:S04]  /*0700*/  LDG.E R26, desc[UR6][R8.64+-0x18] ;  /* 0xffffe806081a7981 */ /* 0x000f68000c1e1900 */
[----:B------:R-:W5:Y:S01]  /*0710*/  LDG.E R27, desc[UR6][R8.64+-0x1c] ;  /* 0xffffe406081b7981 */ /* 0x000f62000c1e1900 */
[----:B--2---:R-:W-:-:S03]  /*0720*/  FFMA R29, R22, R24, R17 ;  /* 0x00000018161d7223 */ /* 0x004fc60000000011 */
[----:B------:R-:W2:Y:S04]  /*0730*/  LDG.E R22, desc[UR6][R6.64+0x14] ;  /* 0x0000140606167981 */ /* 0x000ea8000c1e1900 */
[----:B------:R-:W2:Y:S04]  /*0740*/  LDG.E R17, desc[UR6][R6.64+0x18] ;  /* 0x0000180606117981 */ /* 0x000ea8000c1e1900 */
[----:B------:R-:W2:Y:S01]  /*0750*/  LDG.E R24, desc[UR6][R6.64+0x1c] ;  /* 0x00001c0606187981 */ /* 0x000ea2000c1e1900 */
[----:B---3--:R-:W-:-:S04]  /*0760*/  FFMA R15, R12, R15, R29 ;  /* 0x0000000f0c0f7223 */ /* 0x008fc8000000001d */
[----:B----4-:R-:W-:-:S04]  /*0770*/  FFMA R15, R16, R19, R15 ;  /* 0x00000013100f7223 */ /* 0x010fc8000000000f */
[----:B-----5:R-:W-:-:S04]  /*0780*/  FFMA R15, R18, R21, R15 ;  /* 0x00000015120f7223 */ /* 0x020fc8000000000f */
[----:B------:R-:W-:Y:S01]  /*0790*/  FFMA R15, R20, R23, R15 ;  /* 0x00000017140f7223 */ /* 0x000fe2000000000f */
[----:B------:R-:W-:-:S03]  /*07a0*/  IADD3 R14, PT, PT, R14, 0x8, RZ ;  /* 0x000000080e0e7810 */ /* 0x000fc60007ffe0ff */
[----:B--2---:R-:W-:-:S04]  /*07b0*/  FFMA R22, R22, R25, R15 ;  /* 0x0000001916167223 */ /* 0x004fc8000000000f */
[----:B------:R-:W-:-:S04]  /*07c0*/  FFMA R17, R17, R26, R22 ;  /* 0x0000001a11117223 */ /* 0x000fc80000000016 */
[----:B------:R-:W-:-:S07]  /*07d0*/  FFMA R17, R24, R27, R17 ;  /* 0x0000001b18117223 */ /* 0x000fce0000000011 */
.L_x_8:
[----:B------:R-:W-:Y:S02]  /*07e0*/  @P1 IADD3 R7, PT, PT, R13, R14, RZ ;  /* 0x0000000e0d071210 */ /* 0x000fe40007ffe0ff */
[----:B------:R-:W-:-:S03]  /*07f0*/  @P1 IADD3 R9, PT, PT, -R14, R11, RZ ;  /* 0x0000000b0e091210 */ /* 0x000fc60007ffe1ff */
[----:B0-----:R-:W-:-:S04]  /*0800*/  @P1 IMAD.WIDE R6, R7, 0x4, R2 ;  /* 0x0000000407061825 */ /* 0x001fc800078e0202 */
[--C-:B-1----:R-:W-:Y:S01]  /*0810*/  @P1 IMAD.WIDE R8, R9, 0x4, R4.reuse ;  /* 0x0000000409081825 */ /* 0x102fe200078e0204 */
[----:B------:R-:W2:Y:S04]  /*0820*/  @P1 LDG.E R12, desc[UR6][R6.64] ;  /* 0x00000006060c1981 */ /* 0x000ea8000c1e1900 */
[----:B------:R-:W2:Y:S04]  /*0830*/  @P1 LDG.E R15, desc[UR6][R8.64] ;  /* 0x00000006080f1981 */ /* 0x000ea8000c1e1900 */
[----:B------:R-:W3:Y:S04]  /*0840*/  @P1 LDG.E R19, desc[UR6][R6.64+0x4] ;  /* 0x0000040606131981 */ /* 0x000ee8000c1e1900 */
[----:B------:R-:W3:Y:S04]  /*0850*/  @P1 LDG.E R16, desc[UR6][R8.64+-0x4] ;  /* 0xfffffc0608101981 */ /* 0x000ee8000c1e1900 */
[----:B------:R-:W4:Y:S04]  /*0860*/  @P1 LDG.E R21, desc[UR6][R6.64+0x8] ;  /* 0x0000080606151981 */ /* 0x000f28000c1e1900 */
[----:B------:R-:W4:Y:S04]  /*0870*/  @P1 LDG.E R18, desc[UR6][R8.64+-0x8] ;  /* 0xfffff80608121981 */ /* 0x000f28000c1e1900 */
[----:B------:R-:W5:Y:S04]  /*0880*/  @P1 LDG.E R23, desc[UR6][R6.64+0xc] ;  /* 0x00000c0606171981 */ /* 0x000f68000c1e1900 */
[----:B------:R-:W5:Y:S01]  /*0890*/  @P1 LDG.E R20, desc[UR6][R8.64+-0xc] ;  /* 0xfffff40608141981 */ /* 0x000f62000c1e1900 */
[----:B------:R-:W0:Y:S01]  /*08a0*/  LDCU.U16 UR5, c[0x0][0x398] ;  /* 0x00007300ff0577ac */ /* 0x000e220008000400 */
[----:B------:R-:W-:Y:S01]  /*08b0*/  @P1 IADD3 R14, PT, PT, R14, 0x4, RZ ;  /* 0x000000040e0e1810 */ /* 0x000fe20007ffe0ff */
[----:B------:R-:W-:Y:S01]  /*08c0*/  IMAD.WIDE R4, R11, 0x4, R4 ;  /* 0x000000040b047825 */ /* 0x000fe200078e0204 */
[----:B0-----:R-:W-:-:S04]  /*08d0*/  USHF.L.U32 UR5, UR5, 0x1, URZ ;  /* 0x0000000105057899 */ /* 0x001fc800080006ff */
[----:B------:R-:W-:-:S04]  /*08e0*/  ULOP3.LUT UR5, UR5, 0x2, URZ, 0xe2, !UPT ;  /* 0x0000000205057892 */ /* 0x000fc8000f8ee2ff */
[----:B------:R-:W-:Y:S01]  /*08f0*/  UIADD3 UR5, UPT, UPT, -UR5, URZ, URZ ;  /* 0x000000ff05057290 */ /* 0x000fe2000fffe1ff */
[----:B--2---:R-:W-:Y:S01]  /*0900*/  @P1 FFMA R12, R12, R15, R17 ;  /* 0x0000000f0c0c1223 */ /* 0x004fe20000000011 */
[----:B------:R-:W-:-:S04]  /*0910*/  IADD3 R15, PT, PT, R0, R11, R14 ;  /* 0x0000000b000f7210 */ /* 0x000fc80007ffe00e */
[----:B------:R-:W-:Y:S01]  /*0920*/  IADD3 R15, PT, PT, R10, UR4, R15 ;  /* 0x000000040a0f7c10 */ /* 0x000fe2000fffe00f */
[----:B---3--:R-:W-:-:S04]  /*0930*/  @P1 FFMA R12, R19, R16, R12 ;  /* 0x00000010130c1223 */ /* 0x008fc8000000000c */
[----:B----4-:R-:W-:-:S04]  /*0940*/  @P1 FFMA R12, R21, R18, R12 ;  /* 0x00000012150c1223 */ /* 0x010fc8000000000c */
[----:B-----5:R-:W-:-:S07]  /*0950*/  @P1 FFMA R17, R23, R20, R12 ;  /* 0x0000001417111223 */ /* 0x020fce000000000c */
.L_x_9:
[----:B------:R-:W-:-:S04]  /*0960*/  IMAD.WIDE R6, R14, 0x4, RZ ;  /* 0x000000040e067825 */ /* 0x000fc800078e02ff */
[----:B------:R-:W-:Y:S01]  /*0970*/  IMAD.WIDE R8, R15, 0x4, R2 ;  /* 0x000000040f087825 */ /* 0x000fe200078e0202 */
[----:B------:R-:W-:-:S04]  /*0980*/  IADD3 R6, P0, PT, R4, -R6, RZ ;  /* 0x8000000604067210 */ /* 0x000fc80007f1e0ff */
[----:B------:R-:W-:Y:S01]  /*0990*/  IADD3.X R7, PT, PT, R5, ~R7, RZ, P0, !PT ;  /* 0x8000000705077210 */ /* 0x000fe200007fe4ff */
[----:B------:R-:W2:Y:S04]  /*09a0*/  LDG.E R8, desc[UR6][R8.64] ;  /* 0x0000000608087981 */ /* 0x000ea8000c1e1900 */
[----:B------:R-:W2:Y:S01]  /*09b0*/  LDG.E R6, desc[UR6][R6.64] ;  /* 0x0000000606067981 */ /* 0x000ea2000c1e1900 */
[----:B------:R-:W-:Y:S01]  /*09c0*/  UIADD3 UR5, UPT, UPT, UR5, 0x1, URZ ;  /* 0x0000000105057890 */ /* 0x000fe2000fffe0ff */
[----:B------:R-:W-:Y:S02]  /*09d0*/  IADD3 R14, PT, PT, R14, 0x1, RZ ;  /* 0x000000010e0e7810 */ /* 0x000fe40007ffe0ff */
[----:B------:R-:W-:Y:S01]  /*09e0*/  IADD3 R15, PT, PT, R15, 0x1, RZ ;  /* 0x000000010f0f7810 */ /* 0x000fe20007ffe0ff */
[----:B------:R-:W-:Y:S01]  /*09f0*/  UISETP.NE.AND UP0, UPT, UR5, 0x1, UPT ;  /* 0x000000010500788c */ /* 0x000fe2000bf05270 */
[----:B--2---:R-:W-:-:S08]  /*0a00*/  FFMA R17, R8, R6, R17 ;  /* 0x0000000608117223 */ /* 0x004fd00000000011 */
[----:B------:R-:W-:Y:S05]  /*0a10*/  BRA.U UP0, `(.L_x_9) ;  /* 0xfffffffd00d07547 */ /* 0x000fea000b83ffff */
.L_x_5:
[----:B------:R-:W0:Y:S02]  /*0a20*/  LDC.64 R2, c[0x0][0x380] ;  /* 0x0000e000ff027b82 */ /* 0x000e240000000a00 */
[----:B0-----:R-:W-:-:S05]  /*0a30*/  IMAD.WIDE R2, R13, 0x4, R2 ;  /* 0x000000040d027825 */ /* 0x001fca00078e0202 */
[----:B------:R-:W-:Y:S01]  /*0a40*/  STG.E desc[UR6][R2.64], R17 ;  /* 0x0000001102007986 */ /* 0x000fe2000c101906 */
[----:B------:R-:W-:Y:S05]  /*0a50*/  EXIT ;  /* 0x000000000000794d */ /* 0x000fea0003800000 */
.L_x_10:
        /* <DEDUP_REMOVED lines=10> */
.L_x_12:


//--------------------- .nv.shared.reserved.0     --------------------------
	.section	.nv.shared.reserved.0,"aw",@nobits
	.weak		__nv_reservedSMEM_offset_0_alias
	.size		__nv_reservedSMEM_offset_0_alias, 0, 64
	.other		__nv_reservedSMEM_offset_0_alias,@"STO_CUDA_RESERVED_SHARED STV_DEFAULT"
__nv_reservedSMEM_offset_0_alias:
	.zero		0
	.zero		64


//--------------------- .nv.constant0._Z20convolutionColumnGPUPfS_S_i --------------------------
	.section	.nv.constant0._Z20convolutionColumnGPUPfS_S_i,"a",@progbits
	.sectionflags	@""
	.align	4
.nv.constant0._Z20convolutionColumnGPUPfS_S_i:
	.zero		924


//--------------------- .nv.constant0._Z17convolutionRowGPUPfS_S_i --------------------------
	.section	.nv.constant0._Z17convolutionRowGPUPfS_S_i,"a",@progbits
	.sectionflags	@""
	.align	4
.nv.constant0._Z17convolutionRowGPUPfS_S_i:
	.zero		924


//--------------------- SYMBOLS --------------------------

	.type		.nv.reservedSmem.offset0,@object
	.size		.nv.reservedSmem.offset0,0x4
